//
// Generated by NVIDIA NVVM Compiler
//
// Compiler Build ID: CL-36424714
// Cuda compilation tools, release 13.0, V13.0.88
// Based on NVVM 20.0.0
//

.version 9.0
.target sm_100
.address_size 64

	// .globl	_Z10matrix_sumPiS_S_ii

.visible .entry _Z10matrix_sumPiS_S_ii(
	.param .u64 .ptr .align 1 _Z10matrix_sumPiS_S_ii_param_0,
	.param .u64 .ptr .align 1 _Z10matrix_sumPiS_S_ii_param_1,
	.param .u64 .ptr .align 1 _Z10matrix_sumPiS_S_ii_param_2,
	.param .u32 _Z10matrix_sumPiS_S_ii_param_3,
	.param .u32 _Z10matrix_sumPiS_S_ii_param_4
)
{
	.reg .b32 	%r<17>;
	.reg .b64 	%rd<11>;

	ld.param.u64 	%rd1, [_Z10matrix_sumPiS_S_ii_param_0];
	ld.param.u64 	%rd2, [_Z10matrix_sumPiS_S_ii_param_1];
	ld.param.u64 	%rd3, [_Z10matrix_sumPiS_S_ii_param_2];
	ld.param.u32 	%r3, [_Z10matrix_sumPiS_S_ii_param_3];
	ld.param.u32 	%r4, [_Z10matrix_sumPiS_S_ii_param_4];
	cvta.to.global.u64 	%rd4, %rd3;
	cvta.to.global.u64 	%rd5, %rd2;
	cvta.to.global.u64 	%rd6, %rd1;
	mov.u32 	%r7, %ctaid.y;
	shl.b32 	%r8, %r7, 5;
	mov.u32 	%r9, %tid.y;
	add.s32 	%r1, %r8, %r9;
	mov.u32 	%r10, %ctaid.x;
	shl.b32 	%r11, %r10, 5;
	mov.u32 	%r12, %tid.x;
	add.s32 	%r2, %r11, %r12;
	// begin inline asm
	{.reg .pred %p;setp.ge.s32 %p, %r1, %r3;@%p mov.s32 %r1, 0;setp.ge.s32 %p, %r2, %r4;@%p mov.s32 %r2, 0;}
	// end inline asm
	mad.lo.s32 	%r13, %r1, %r4, %r2;
	mul.wide.s32 	%rd7, %r13, 4;
	add.s64 	%rd8, %rd6, %rd7;
	ld.global.u32 	%r14, [%rd8];
	add.s64 	%rd9, %rd5, %rd7;
	ld.global.u32 	%r15, [%rd9];
	add.s32 	%r16, %r15, %r14;
	add.s64 	%rd10, %rd4, %rd7;
	st.global.u32 	[%rd10], %r16;
	ret;

}


// ===== COMPILED SASS (sm_100) =====

	.target	sm_100

	.elftype	@"ET_EXEC"


//--------------------- .note.nv.tkinfo           --------------------------
	.section	.note.nv.tkinfo,"",@"SHT_NOTE"
	.sectionflags	@"SHF_NOTE_NV_TKINFO"
	.tkinfo
        /*0018*/ 	.word	0x00000002
        /*0030*/ 	.string	""
        /*0030*/ 	.string	"ptxas"
        /*0030*/ 	.string	"Cuda compilation tools, release 13.0, V13.0.88"
        /*0030*/ 	.string	"Build cuda_13.0.r13.0/compiler.36424714_0"
        /*0030*/ 	.string	"-arch sm_100 -m 64 "



//--------------------- .note.nv.cuinfo           --------------------------
	.section	.note.nv.cuinfo,"",@"SHT_NOTE"
	.sectionflags	@"SHF_NOTE_NV_CUINFO"
        /*0018*/ 	.short	0x0002
        /*001a*/ 	.short	0x0064
        /*001c*/ 	.short	0x0082
	.zero		2


//--------------------- .nv.info                  --------------------------
	.section	.nv.info,"",@"SHT_CUDA_INFO"
	.align	4


	//----- nvinfo : EIATTR_REGCOUNT
	.align		4
        /*0000*/ 	.byte	0x04, 0x2f
        /*0002*/ 	.short	(.L_1 - .L_0)
	.align		4
.L_0:
        /*0004*/ 	.word	index@(_Z10matrix_sumPiS_S_ii)
        /*0008*/ 	.word	0x0000000c


	//----- nvinfo : EIATTR_FRAME_SIZE
	.align		4
.L_1:
        /*000c*/ 	.byte	0x04, 0x11
        /*000e*/ 	.short	(.L_3 - .L_2)
	.align		4
.L_2:
        /*0010*/ 	.word	index@(_Z10matrix_sumPiS_S_ii)
        /*0014*/ 	.word	0x00000000


	//----- nvinfo : EIATTR_MIN_STACK_SIZE
	.align		4
.L_3:
        /*0018*/ 	.byte	0x04, 0x12
        /*001a*/ 	.short	(.L_5 - .L_4)
	.align		4
.L_4:
        /*001c*/ 	.word	index@(_Z10matrix_sumPiS_S_ii)
        /*0020*/ 	.word	0x00000000
.L_5:


//--------------------- .nv.compat                --------------------------
	.section	.nv.compat,"",@"SHT_CUDA_COMPAT_INFO"
	.align	4
        /*0000*/ 	.byte	0x02, 0x09, 0x00, 0x00, 0x02, 0x02, 0x01, 0x00, 0x02, 0x05, 0x05, 0x00, 0x03, 0x07, 0x01, 0x01
        /*0010*/ 	.byte	0x02, 0x03, 0x00, 0x00, 0x02, 0x06, 0x01, 0x00, 0x04, 0x0b, 0x08, 0x00, 0x09, 0x00, 0x00, 0x00
        /*0020*/ 	.byte	0x00, 0x00, 0x00, 0x00


//--------------------- .nv.info._Z10matrix_sumPiS_S_ii --------------------------
	.section	.nv.info._Z10matrix_sumPiS_S_ii,"",@"SHT_CUDA_INFO"
	.sectionflags	@""
	.align	4


	//----- nvinfo : EIATTR_CUDA_API_VERSION
	.align		4
        /*0000*/ 	.byte	0x04, 0x37
        /*0002*/ 	.short	(.L_7 - .L_6)
.L_6:
        /*0004*/ 	.word	0x00000082


	//----- nvinfo : EIATTR_KPARAM_INFO
	.align		4
.L_7:
        /*0008*/ 	.byte	0x04, 0x17
        /*000a*/ 	.short	(.L_9 - .L_8)
.L_8:
        /*000c*/ 	.word	0x00000000
        /*0010*/ 	.short	0x0004
        /*0012*/ 	.short	0x001c
        /*0014*/ 	.byte	0x00, 0xf0, 0x11, 0x00


	//----- nvinfo : EIATTR_KPARAM_INFO
	.align		4
.L_9:
        /*0018*/ 	.byte	0x04, 0x17
        /*001a*/ 	.short	(.L_11 - .L_10)
.L_10:
        /*001c*/ 	.word	0x00000000
        /*0020*/ 	.short	0x0003
        /*0022*/ 	.short	0x0018
        /*0024*/ 	.byte	0x00, 0xf0, 0x11, 0x00


	//----- nvinfo : EIATTR_KPARAM_INFO
	.align		4
.L_11:
        /*0028*/ 	.byte	0x04, 0x17
        /*002a*/ 	.short	(.L_13 - .L_12)
.L_12:
        /*002c*/ 	.word	0x00000000
        /*0030*/ 	.short	0x0002
        /*0032*/ 	.short	0x0010
        /*0034*/ 	.byte	0x00, 0xf5, 0x21, 0x00


	//----- nvinfo : EIATTR_KPARAM_INFO
	.align		4
.L_13:
        /*0038*/ 	.byte	0x04, 0x17
        /*003a*/ 	.short	(.L_15 - .L_14)
.L_14:
        /*003c*/ 	.word	0x00000000
        /*0040*/ 	.short	0x0001
        /*0042*/ 	.short	0x0008
        /*0044*/ 	.byte	0x00, 0xf5, 0x21, 0x00


	//----- nvinfo : EIATTR_KPARAM_INFO
	.align		4
.L_15:
        /*0048*/ 	.byte	0x04, 0x17
        /*004a*/ 	.short	(.L_17 - .L_16)
.L_16:
        /*004c*/ 	.word	0x00000000
        /*0050*/ 	.short	0x0000
        /*0052*/ 	.short	0x0000
        /*0054*/ 	.byte	0x00, 0xf5, 0x21, 0x00


	//----- nvinfo : EIATTR_SPARSE_MMA_MASK
	.align		4
.L_17:
        /*0058*/ 	.byte	0x03, 0x50
        /*005a*/ 	.short	0x0000


	//----- nvinfo : EIATTR_MAXREG_COUNT
	.align		4
        /*005c*/ 	.byte	0x03, 0x1b
        /*005e*/ 	.short	0x00ff


	//----- nvinfo : EIATTR_MERCURY_ISA_VERSION
	.align		4
        /*0060*/ 	.byte	0x03, 0x5f
        /*0062*/ 	.short	0x0101


	//----- nvinfo : EIATTR_VRC_CTA_INIT_COUNT
	.align		4
        /*0064*/ 	.byte	0x02, 0x4a
	.zero		1
	.zero		1


	//----- nvinfo : EIATTR_EXIT_INSTR_OFFSETS
	.align		4
        /*0068*/ 	.byte	0x04, 0x1c
        /*006a*/ 	.short	(.L_19 - .L_18)


	//   ....[0]....
.L_18:
        /*006c*/ 	.word	0x00000180


	//----- nvinfo : EIATTR_CBANK_PARAM_SIZE
	.align		4
.L_19:
        /*0070*/ 	.byte	0x03, 0x19
        /*0072*/ 	.short	0x0020


	//----- nvinfo : EIATTR_PARAM_CBANK
	.align		4
        /*0074*/ 	.byte	0x04, 0x0a
        /*0076*/ 	.short	(.L_21 - .L_20)
	.align		4
.L_20:
        /*0078*/ 	.word	index@(.nv.constant0._Z10matrix_sumPiS_S_ii)
        /*007c*/ 	.short	0x0380
        /*007e*/ 	.short	0x0020


	//----- nvinfo : EIATTR_SW_WAR
	.align		4
.L_21:
        /*0080*/ 	.byte	0x04, 0x36
        /*0082*/ 	.short	(.L_23 - .L_22)
.L_22:
        /*0084*/ 	.word	0x00000008
.L_23:


//--------------------- .nv.callgraph             --------------------------
	.section	.nv.callgraph,"",@"SHT_CUDA_CALLGRAPH"
	.align	4
	.sectionentsize	8
	.align		4
        /*0000*/ 	.word	0x00000000
	.align		4
        /*0004*/ 	.word	0xffffffff
	.align		4
        /*0008*/ 	.word	0x00000000
	.align		4
        /*000c*/ 	.word	0xfffffffe
	.align		4
        /*0010*/ 	.word	0x00000000
	.align		4
        /*0014*/ 	.word	0xfffffffd
	.align		4
        /*0018*/ 	.word	0x00000000
	.align		4
        /*001c*/ 	.word	0xfffffffc


//--------------------- .text._Z10matrix_sumPiS_S_ii --------------------------
	.section	.text._Z10matrix_sumPiS_S_ii,"ax",@progbits
	.align	128
        .global         _Z10matrix_sumPiS_S_ii
        .type           _Z10matrix_sumPiS_S_ii,@function
        .size           _Z10matrix_sumPiS_S_ii,(.L_x_1 - _Z10matrix_sumPiS_S_ii)
        .other          _Z10matrix_sumPiS_S_ii,@"STO_CUDA_ENTRY STV_DEFAULT"
_Z10matrix_sumPiS_S_ii:
.text._Z10matrix_sumPiS_S_ii:
[----:B------:R-:W-:Y:S01]  /*0000*/  LDC R1, c[0x0][0x37c] ;  /* 0x0000df00ff017b82 */ /* 0x000fe20000000800 */
[----:B------:R-:W0:Y:S01]  /*0010*/  S2R R0, SR_CTAID.Y ;  /* 0x0000000000007919 */ /* 0x000e220000002600 */
[----:B------:R-:W1:Y:S06]  /*0020*/  LDCU.64 UR6, c[0x0][0x398] ;  /* 0x00007300ff0677ac */ /* 0x000e6c0008000a00 */
[----:B------:R-:W2:Y:S01]  /*0030*/  LDC.64 R2, c[0x0][0x380] ;  /* 0x0000e000ff027b82 */ /* 0x000ea20000000a00 */
[----:B------:R-:W0:Y:S01]  /*0040*/  S2R R7, SR_TID.Y ;  /* 0x0000000000077919 */ /* 0x000e220000002200 */
[----:B------:R-:W3:Y:S01]  /*0050*/  LDCU.64 UR4, c[0x0][0x358] ;  /* 0x00006b00ff0477ac */ /* 0x000ee20008000a00 */
[----:B------:R-:W4:Y:S05]  /*0060*/  S2R R6, SR_CTAID.X ;  /* 0x0000000000067919 */ /* 0x000f2a0000002500 */
[----:B------:R-:W5:Y:S01]  /*0070*/  LDC.64 R4, c[0x0][0x388] ;  /* 0x0000e200ff047b82 */ /* 0x000f620000000a00 */
[----:B------:R-:W4:Y:S01]  /*0080*/  S2R R9, SR_TID.X ;  /* 0x0000000000097919 */ /* 0x000f220000002100 */
[----:B0-----:R-:W-:-:S04]  /*0090*/  LEA R0, R0, R7, 0x5 ;  /* 0x0000000700007211 */ /* 0x001fc800078e28ff */
[----:B-1----:R-:W-:Y:S02]  /*00a0*/  ISETP.GE.AND P0, PT, R0, UR6, PT ;  /* 0x0000000600007c0c */ /* 0x002fe4000bf06270 */
[----:B----4-:R-:W-:Y:S02]  /*00b0*/  LEA R6, R6, R9, 0x5 ;  /* 0x0000000906067211 */ /* 0x010fe400078e28ff */
[----:B------:R-:W-:Y:S02]  /*00c0*/  SEL R0, R0, RZ, !P0 ;  /* 0x000000ff00007207 */ /* 0x000fe40004000000 */
[----:B------:R-:W-:-:S04]  /*00d0*/  ISETP.GE.AND P1, PT, R6, UR7, PT ;  /* 0x0000000706007c0c */ /* 0x000fc8000bf26270 */
[----:B------:R-:W-:-:S05]  /*00e0*/  SEL R7, R6, RZ, !P1 ;  /* 0x000000ff06077207 */ /* 0x000fca0004800000 */
[----:B------:R-:W-:Y:S02]  /*00f0*/  IMAD R9, R0, UR7, R7 ;  /* 0x0000000700097c24 */ /* 0x000fe4000f8e0207 */
[----:B------:R-:W0:Y:S02]  /*0100*/  LDC.64 R6, c[0x0][0x390] ;  /* 0x0000e400ff067b82 */ /* 0x000e240000000a00 */
[----:B--2---:R-:W-:-:S04]  /*0110*/  IMAD.WIDE R2, R9, 0x4, R2 ;  /* 0x0000000409027825 */ /* 0x004fc800078e0202 */
[C---:B-----5:R-:W-:Y:S02]  /*0120*/  IMAD.WIDE R4, R9.reuse, 0x4, R4 ;  /* 0x0000000409047825 */ /* 0x060fe400078e0204 */
[----:B---3--:R-:W2:Y:S04]  /*0130*/  LDG.E R2, desc[UR4][R2.64] ;  /* 0x0000000402027981 */ /* 0x008ea8000c1e1900 */
[----:B------:R-:W2:Y:S01]  /*0140*/  LDG.E R5, desc[UR4][R4.64] ;  /* 0x0000000404057981 */ /* 0x000ea2000c1e1900 */
[----:B0-----:R-:W-:Y:S01]  /*0150*/  IMAD.WIDE R6, R9, 0x4, R6 ;  /* 0x0000000409067825 */ /* 0x001fe200078e0206 */
[----:B--2---:R-:W-:-:S05]  /*0160*/  IADD3 R9, PT, PT, R2, R5, RZ ;  /* 0x0000000502097210 */ /* 0x004fca0007ffe0ff */
[----:B------:R-:W-:Y:S01]  /*0170*/  STG.E desc[UR4][R6.64], R9 ;  /* 0x0000000906007986 */ /* 0x000fe2000c101904 */
[----:B------:R-:W-:Y:S05]  /*0180*/  EXIT ;  /* 0x000000000000794d */ /* 0x000fea0003800000 */
.L_x_0:
[----:B------:R-:W-:-:S00]  /*0190*/  BRA `(.L_x_0) ;  /* 0xfffffffc00fc7947 */ /* 0x000fc0000383ffff */
[----:B------:R-:W-:-:S00]  /*01a0*/  NOP ;  /* 0x0000000000007918 */ /* 0x000fc00000000000 */
        /* <DEDUP_REMOVED lines=13> */
.L_x_1:


//--------------------- .nv.shared.reserved.0     --------------------------
	.section	.nv.shared.reserved.0,"aw",@nobits
	.weak		__nv_reservedSMEM_offset_0_alias
	.size		__nv_reservedSMEM_offset_0_alias, 0, 64
	.other		__nv_reservedSMEM_offset_0_alias,@"STO_CUDA_RESERVED_SHARED STV_DEFAULT"
__nv_reservedSMEM_offset_0_alias:
	.zero		0
	.zero		64


//--------------------- .nv.constant0._Z10matrix_sumPiS_S_ii --------------------------
	.section	.nv.constant0._Z10matrix_sumPiS_S_ii,"a",@progbits
	.sectionflags	@""
	.align	4
.nv.constant0._Z10matrix_sumPiS_S_ii:
	.zero		928


//--------------------- SYMBOLS --------------------------

	.type		.nv.reservedSmem.offset0,@object
	.size		.nv.reservedSmem.offset0,0x4
